//
// Generated by NVIDIA NVVM Compiler
//
// Compiler Build ID: CL-36424714
// Cuda compilation tools, release 13.0, V13.0.88
// Based on NVVM 20.0.0
//

.version 9.0
.target sm_100
.address_size 64

	// .globl	_Z12toOneChannelPhiii
// _ZZ5sobelPhS_iiE6pixels has been demoted

.visible .entry _Z12toOneChannelPhiii(
	.param .u64 .ptr .align 1 _Z12toOneChannelPhiii_param_0,
	.param .u32 _Z12toOneChannelPhiii_param_1,
	.param .u32 _Z12toOneChannelPhiii_param_2,
	.param .u32 _Z12toOneChannelPhiii_param_3
)
{
	.reg .pred 	%p<13>;
	.reg .b16 	%rs<5>;
	.reg .b32 	%r<33>;
	.reg .b64 	%rd<18>;

	ld.param.u64 	%rd6, [_Z12toOneChannelPhiii_param_0];
	ld.param.u32 	%r15, [_Z12toOneChannelPhiii_param_1];
	ld.param.u32 	%r17, [_Z12toOneChannelPhiii_param_2];
	ld.param.u32 	%r16, [_Z12toOneChannelPhiii_param_3];
	cvta.to.global.u64 	%rd1, %rd6;
	mov.u32 	%r18, %ctaid.x;
	mov.u32 	%r19, %ntid.x;
	mov.u32 	%r20, %tid.x;
	mad.lo.s32 	%r1, %r18, %r19, %r20;
	mov.u32 	%r21, %ctaid.y;
	mov.u32 	%r22, %ntid.y;
	mov.u32 	%r23, %tid.y;
	mad.lo.s32 	%r2, %r21, %r22, %r23;
	setp.ge.s32 	%p1, %r2, %r17;
	setp.ge.s32 	%p2, %r1, %r15;
	or.pred  	%p3, %p2, %p1;
	@%p3 bra 	$L__BB0_13;
	mad.lo.s32 	%r24, %r15, %r2, %r1;
	mul.lo.s32 	%r25, %r16, %r24;
	cvt.s64.s32 	%rd2, %r25;
	add.s32 	%r3, %r16, -1;
	setp.lt.s32 	%p4, %r16, 2;
	@%p4 bra 	$L__BB0_13;
	add.s32 	%r27, %r16, -2;
	and.b32  	%r4, %r3, 7;
	setp.lt.u32 	%p5, %r27, 7;
	mov.b32 	%r31, 0;
	@%p5 bra 	$L__BB0_5;
	and.b32  	%r31, %r3, -8;
	neg.s32 	%r29, %r31;
	add.s64 	%rd7, %rd2, %rd1;
	add.s64 	%rd17, %rd7, 3;
$L__BB0_4:
	.pragma "nounroll";
	mov.b16 	%rs1, 0;
	st.global.u8 	[%rd17+-3], %rs1;
	st.global.u8 	[%rd17+-2], %rs1;
	st.global.u8 	[%rd17+-1], %rs1;
	st.global.u8 	[%rd17], %rs1;
	st.global.u8 	[%rd17+1], %rs1;
	st.global.u8 	[%rd17+2], %rs1;
	st.global.u8 	[%rd17+3], %rs1;
	st.global.u8 	[%rd17+4], %rs1;
	add.s32 	%r29, %r29, 8;
	add.s64 	%rd17, %rd17, 8;
	setp.ne.s32 	%p6, %r29, 0;
	@%p6 bra 	$L__BB0_4;
$L__BB0_5:
	setp.eq.s32 	%p7, %r4, 0;
	@%p7 bra 	$L__BB0_13;
	and.b32  	%r10, %r3, 3;
	setp.lt.u32 	%p8, %r4, 4;
	@%p8 bra 	$L__BB0_8;
	cvt.u64.u32 	%rd8, %r31;
	add.s64 	%rd9, %rd8, %rd2;
	add.s64 	%rd10, %rd1, %rd9;
	mov.b16 	%rs2, 0;
	st.global.u8 	[%rd10], %rs2;
	st.global.u8 	[%rd10+1], %rs2;
	st.global.u8 	[%rd10+2], %rs2;
	st.global.u8 	[%rd10+3], %rs2;
	add.s32 	%r31, %r31, 4;
$L__BB0_8:
	setp.eq.s32 	%p9, %r10, 0;
	@%p9 bra 	$L__BB0_13;
	setp.eq.s32 	%p10, %r10, 1;
	@%p10 bra 	$L__BB0_11;
	cvt.u64.u32 	%rd11, %r31;
	add.s64 	%rd12, %rd11, %rd2;
	add.s64 	%rd13, %rd1, %rd12;
	mov.b16 	%rs3, 0;
	st.global.u8 	[%rd13], %rs3;
	st.global.u8 	[%rd13+1], %rs3;
	add.s32 	%r31, %r31, 2;
$L__BB0_11:
	and.b32  	%r28, %r3, 1;
	setp.eq.b32 	%p11, %r28, 1;
	not.pred 	%p12, %p11;
	@%p12 bra 	$L__BB0_13;
	cvt.u64.u32 	%rd14, %r31;
	add.s64 	%rd15, %rd14, %rd2;
	add.s64 	%rd16, %rd1, %rd15;
	mov.b16 	%rs4, 0;
	st.global.u8 	[%rd16], %rs4;
$L__BB0_13:
	ret;

}
	// .globl	_Z11toGrayScalePhS_iii
.visible .entry _Z11toGrayScalePhS_iii(
	.param .u64 .ptr .align 1 _Z11toGrayScalePhS_iii_param_0,
	.param .u64 .ptr .align 1 _Z11toGrayScalePhS_iii_param_1,
	.param .u32 _Z11toGrayScalePhS_iii_param_2,
	.param .u32 _Z11toGrayScalePhS_iii_param_3,
	.param .u32 _Z11toGrayScalePhS_iii_param_4
)
{
	.reg .pred 	%p<4>;
	.reg .b16 	%rs<4>;
	.reg .b32 	%r<15>;
	.reg .b32 	%f<7>;
	.reg .b64 	%rd<9>;

	ld.param.u64 	%rd1, [_Z11toGrayScalePhS_iii_param_0];
	ld.param.u64 	%rd2, [_Z11toGrayScalePhS_iii_param_1];
	ld.param.u32 	%r3, [_Z11toGrayScalePhS_iii_param_2];
	ld.param.u32 	%r5, [_Z11toGrayScalePhS_iii_param_3];
	ld.param.u32 	%r4, [_Z11toGrayScalePhS_iii_param_4];
	mov.u32 	%r6, %ctaid.x;
	mov.u32 	%r7, %ntid.x;
	mov.u32 	%r8, %tid.x;
	mad.lo.s32 	%r1, %r6, %r7, %r8;
	mov.u32 	%r9, %ctaid.y;
	mov.u32 	%r10, %ntid.y;
	mov.u32 	%r11, %tid.y;
	mad.lo.s32 	%r2, %r9, %r10, %r11;
	setp.ge.s32 	%p1, %r2, %r5;
	setp.ge.s32 	%p2, %r1, %r3;
	or.pred  	%p3, %p2, %p1;
	@%p3 bra 	$L__BB1_2;
	cvta.to.global.u64 	%rd3, %rd2;
	cvta.to.global.u64 	%rd4, %rd1;
	mad.lo.s32 	%r12, %r3, %r2, %r1;
	mul.lo.s32 	%r13, %r4, %r12;
	cvt.s64.s32 	%rd5, %r13;
	add.s64 	%rd6, %rd3, %rd5;
	cvt.s64.s32 	%rd7, %r12;
	add.s64 	%rd8, %rd4, %rd7;
	ld.global.u8 	%rs1, [%rd6];
	cvt.rn.f32.u16 	%f1, %rs1;
	ld.global.u8 	%rs2, [%rd6+1];
	cvt.rn.f32.u16 	%f2, %rs2;
	mul.f32 	%f3, %f2, 0f3F1645A2;
	fma.rn.f32 	%f4, %f1, 0f3DE978D5, %f3;
	ld.global.u8 	%rs3, [%rd6+2];
	cvt.rn.f32.u16 	%f5, %rs3;
	fma.rn.f32 	%f6, %f5, 0f3E991687, %f4;
	cvt.rzi.u32.f32 	%r14, %f6;
	st.global.u8 	[%rd8], %r14;
$L__BB1_2:
	ret;

}
	// .globl	_Z5sobelPhS_ii
.visible .entry _Z5sobelPhS_ii(
	.param .u64 .ptr .align 1 _Z5sobelPhS_ii_param_0,
	.param .u64 .ptr .align 1 _Z5sobelPhS_ii_param_1,
	.param .u32 _Z5sobelPhS_ii_param_2,
	.param .u32 _Z5sobelPhS_ii_param_3
)
{
	.reg .pred 	%p<7>;
	.reg .b16 	%rs<17>;
	.reg .b32 	%r<35>;
	.reg .b32 	%f<31>;
	.reg .b64 	%rd<11>;
	// demoted variable
	.shared .align 1 .b8 _ZZ5sobelPhS_iiE6pixels[324];
	ld.param.u64 	%rd1, [_Z5sobelPhS_ii_param_0];
	ld.param.u64 	%rd2, [_Z5sobelPhS_ii_param_1];
	ld.param.u32 	%r11, [_Z5sobelPhS_ii_param_2];
	ld.param.u32 	%r12, [_Z5sobelPhS_ii_param_3];
	mov.u32 	%r13, %ctaid.x;
	mov.u32 	%r1, %ntid.x;
	mul.lo.s32 	%r2, %r13, %r1;
	mov.u32 	%r3, %tid.x;
	add.s32 	%r4, %r2, %r3;
	mov.u32 	%r14, %ctaid.y;
	mov.u32 	%r5, %ntid.y;
	mul.lo.s32 	%r6, %r14, %r5;
	mov.u32 	%r7, %tid.y;
	add.s32 	%r8, %r6, %r7;
	setp.ge.s32 	%p1, %r8, %r12;
	setp.ge.s32 	%p2, %r4, %r11;
	or.pred  	%p3, %p2, %p1;
	@%p3 bra 	$L__BB2_4;
	add.s32 	%r15, %r2, -1;
	max.s32 	%r16, %r15, 0;
	setp.lt.s32 	%p4, %r16, %r11;
	add.s32 	%r17, %r1, -1;
	selp.b32 	%r18, %r16, %r17, %p4;
	max.u32 	%r19, %r6, 1;
	setp.gt.u32 	%p5, %r19, %r12;
	selp.b32 	%r20, %r5, %r19, %p5;
	add.s32 	%r21, %r20, -1;
	mad.lo.s32 	%r9, %r21, %r11, %r18;
	mad.lo.s32 	%r10, %r7, %r1, %r3;
	setp.gt.u32 	%p6, %r10, 161;
	@%p6 bra 	$L__BB2_3;
	cvt.s64.s32 	%rd3, %r9;
	cvt.u16.u32 	%rs1, %r10;
	mul.lo.s16 	%rs2, %rs1, 57;
	shr.u16 	%rs3, %rs2, 9;
	cvt.u32.u16 	%r22, %rs3;
	mul.lo.s16 	%rs4, %rs3, 9;
	sub.s16 	%rs5, %rs1, %rs4;
	shl.b16 	%rs6, %rs5, 1;
	cvt.u32.u16 	%r23, %rs6;
	and.b32  	%r24, %r23, 254;
	mad.lo.s32 	%r25, %r11, %r22, %r24;
	cvt.s64.s32 	%rd4, %r25;
	add.s64 	%rd5, %rd3, %rd4;
	cvta.to.global.u64 	%rd6, %rd2;
	add.s64 	%rd7, %rd6, %rd5;
	ld.global.u8 	%rs7, [%rd7];
	mul.wide.u16 	%r26, %rs3, 18;
	mov.u32 	%r27, _ZZ5sobelPhS_iiE6pixels;
	add.s32 	%r28, %r27, %r26;
	add.s32 	%r29, %r28, %r24;
	st.shared.u8 	[%r29], %rs7;
	ld.global.u8 	%rs8, [%rd7+1];
	st.shared.u8 	[%r29+1], %rs8;
$L__BB2_3:
	bar.sync 	0;
	mov.u32 	%r30, _ZZ5sobelPhS_iiE6pixels;
	mad.lo.s32 	%r31, %r7, 18, %r30;
	add.s32 	%r32, %r31, %r3;
	ld.shared.u8 	%rs9, [%r32];
	cvt.rn.f32.u16 	%f1, %rs9;
	mov.f32 	%f2, 0f00000000;
	sub.f32 	%f3, %f2, %f1;
	ld.shared.u8 	%rs10, [%r32+1];
	cvt.rn.f32.u16 	%f4, %rs10;
	add.f32 	%f5, %f4, %f4;
	sub.f32 	%f6, %f3, %f5;
	ld.shared.u8 	%rs11, [%r32+2];
	cvt.rn.f32.u16 	%f7, %rs11;
	sub.f32 	%f8, %f6, %f7;
	add.f32 	%f9, %f3, %f7;
	ld.shared.u8 	%rs12, [%r32+18];
	cvt.rn.f32.u16 	%f10, %rs12;
	add.f32 	%f11, %f8, 0f00000000;
	add.f32 	%f12, %f10, %f10;
	sub.f32 	%f13, %f9, %f12;
	add.f32 	%f14, %f11, 0f00000000;
	add.f32 	%f15, %f13, 0f00000000;
	ld.shared.u8 	%rs13, [%r32+20];
	cvt.rn.f32.u16 	%f16, %rs13;
	add.f32 	%f17, %f14, 0f00000000;
	fma.rn.f32 	%f18, %f16, 0f40000000, %f15;
	ld.shared.u8 	%rs14, [%r32+36];
	cvt.rn.f32.u16 	%f19, %rs14;
	add.f32 	%f20, %f17, %f19;
	sub.f32 	%f21, %f18, %f19;
	ld.shared.u8 	%rs15, [%r32+37];
	cvt.rn.f32.u16 	%f22, %rs15;
	fma.rn.f32 	%f23, %f22, 0f40000000, %f20;
	add.f32 	%f24, %f21, 0f00000000;
	ld.shared.u8 	%rs16, [%r32+38];
	cvt.rn.f32.u16 	%f25, %rs16;
	add.f32 	%f26, %f23, %f25;
	add.f32 	%f27, %f24, %f25;
	mad.lo.s32 	%r33, %r11, %r8, %r4;
	cvt.s64.s32 	%rd8, %r33;
	cvta.to.global.u64 	%rd9, %rd1;
	add.s64 	%rd10, %rd9, %rd8;
	mul.f32 	%f28, %f27, %f27;
	fma.rn.f32 	%f29, %f26, %f26, %f28;
	sqrt.rn.f32 	%f30, %f29;
	cvt.rzi.u32.f32 	%r34, %f30;
	st.global.u8 	[%rd10], %r34;
$L__BB2_4:
	ret;

}
	// .globl	_Z8sobelTexPhPyii
.visible .entry _Z8sobelTexPhPyii(
	.param .u64 .ptr .align 1 _Z8sobelTexPhPyii_param_0,
	.param .u64 .ptr .align 1 _Z8sobelTexPhPyii_param_1,
	.param .u32 _Z8sobelTexPhPyii_param_2,
	.param .u32 _Z8sobelTexPhPyii_param_3
)
{
	.reg .pred 	%p<4>;
	.reg .b32 	%r<16>;
	.reg .b32 	%f<3>;
	.reg .b64 	%rd<8>;

	ld.param.u64 	%rd1, [_Z8sobelTexPhPyii_param_0];
	ld.param.u64 	%rd2, [_Z8sobelTexPhPyii_param_1];
	ld.param.u32 	%r3, [_Z8sobelTexPhPyii_param_2];
	ld.param.u32 	%r4, [_Z8sobelTexPhPyii_param_3];
	mov.u32 	%r5, %ctaid.x;
	mov.u32 	%r6, %ntid.x;
	mov.u32 	%r7, %tid.x;
	mad.lo.s32 	%r1, %r5, %r6, %r7;
	mov.u32 	%r8, %ctaid.y;
	mov.u32 	%r9, %ntid.y;
	mov.u32 	%r10, %tid.y;
	mad.lo.s32 	%r2, %r8, %r9, %r10;
	setp.ge.s32 	%p1, %r2, %r4;
	setp.ge.s32 	%p2, %r1, %r3;
	or.pred  	%p3, %p2, %p1;
	@%p3 bra 	$L__BB3_2;
	cvta.to.global.u64 	%rd3, %rd2;
	cvta.to.global.u64 	%rd4, %rd1;
	ld.global.u64 	%rd5, [%rd3];
	cvt.rn.f32.s32 	%f1, %r1;
	cvt.rn.f32.u32 	%f2, %r2;
	tex.2d.v4.u32.f32 	{%r11, %r12, %r13, %r14}, [%rd5, {%f1, %f2}];
	mad.lo.s32 	%r15, %r3, %r2, %r1;
	cvt.s64.s32 	%rd6, %r15;
	add.s64 	%rd7, %rd4, %rd6;
	st.global.u8 	[%rd7], %r11;
$L__BB3_2:
	ret;

}


// ===== COMPILED SASS (sm_100) =====

	.target	sm_100

	.elftype	@"ET_EXEC"


//--------------------- .note.nv.tkinfo           --------------------------
	.section	.note.nv.tkinfo,"",@"SHT_NOTE"
	.sectionflags	@"SHF_NOTE_NV_TKINFO"
	.tkinfo
        /*0018*/ 	.word	0x00000002
        /*0030*/ 	.string	""
        /*0030*/ 	.string	"ptxas"
        /*0030*/ 	.string	"Cuda compilation tools, release 13.0, V13.0.88"
        /*0030*/ 	.string	"Build cuda_13.0.r13.0/compiler.36424714_0"
        /*0030*/ 	.string	"-arch sm_100 -m 64 "



//--------------------- .note.nv.cuinfo           --------------------------
	.section	.note.nv.cuinfo,"",@"SHT_NOTE"
	.sectionflags	@"SHF_NOTE_NV_CUINFO"
        /*0018*/ 	.short	0x0002
        /*001a*/ 	.short	0x0064
        /*001c*/ 	.short	0x0082
	.zero		2


//--------------------- .nv.info                  --------------------------
	.section	.nv.info,"",@"SHT_CUDA_INFO"
	.align	4


	//----- nvinfo : EIATTR_REGCOUNT
	.align		4
        /*0000*/ 	.byte	0x04, 0x2f
        /*0002*/ 	.short	(.L_1 - .L_0)
	.align		4
.L_0:
        /*0004*/ 	.word	index@(_Z12toOneChannelPhiii)
        /*0008*/ 	.word	0x0000000d


	//----- nvinfo : EIATTR_FRAME_SIZE
	.align		4
.L_1:
        /*000c*/ 	.byte	0x04, 0x11
        /*000e*/ 	.short	(.L_3 - .L_2)
	.align		4
.L_2:
        /*0010*/ 	.word	index@(_Z12toOneChannelPhiii)
        /*0014*/ 	.word	0x00000000


	//----- nvinfo : EIATTR_REGCOUNT
	.align		4
.L_3:
        /*0018*/ 	.byte	0x04, 0x2f
        /*001a*/ 	.short	(.L_5 - .L_4)
	.align		4
.L_4:
        /*001c*/ 	.word	index@(_Z11toGrayScalePhS_iii)
        /*0020*/ 	.word	0x0000000a


	//----- nvinfo : EIATTR_FRAME_SIZE
	.align		4
.L_5:
        /*0024*/ 	.byte	0x04, 0x11
        /*0026*/ 	.short	(.L_7 - .L_6)
	.align		4
.L_6:
        /*0028*/ 	.word	index@(_Z11toGrayScalePhS_iii)
        /*002c*/ 	.word	0x00000000


	//----- nvinfo : EIATTR_REGCOUNT
	.align		4
.L_7:
        /*0030*/ 	.byte	0x04, 0x2f
        /*0032*/ 	.short	(.L_9 - .L_8)
	.align		4
.L_8:
        /*0034*/ 	.word	index@(_Z5sobelPhS_ii)
        /*0038*/ 	.word	0x00000012


	//----- nvinfo : EIATTR_FRAME_SIZE
	.align		4
.L_9:
        /*003c*/ 	.byte	0x04, 0x11
        /*003e*/ 	.short	(.L_11 - .L_10)
	.align		4
.L_10:
        /*0040*/ 	.word	index@($__internal_0_$__cuda_sm20_sqrt_rn_f32_slowpath)
        /*0044*/ 	.word	0x00000000


	//----- nvinfo : EIATTR_FRAME_SIZE
	.align		4
.L_11:
        /*0048*/ 	.byte	0x04, 0x11
        /*004a*/ 	.short	(.L_13 - .L_12)
	.align		4
.L_12:
        /*004c*/ 	.word	index@(_Z5sobelPhS_ii)
        /*0050*/ 	.word	0x00000000


	//----- nvinfo : EIATTR_REGCOUNT
	.align		4
.L_13:
        /*0054*/ 	.byte	0x04, 0x2f
        /*0056*/ 	.short	(.L_15 - .L_14)
	.align		4
.L_14:
        /*0058*/ 	.word	index@(_Z8sobelTexPhPyii)
        /*005c*/ 	.word	0x0000000b


	//----- nvinfo : EIATTR_FRAME_SIZE
	.align		4
.L_15:
        /*0060*/ 	.byte	0x04, 0x11
        /*0062*/ 	.short	(.L_17 - .L_16)
	.align		4
.L_16:
        /*0064*/ 	.word	index@(_Z8sobelTexPhPyii)
        /*0068*/ 	.word	0x00000000


	//----- nvinfo : EIATTR_MIN_STACK_SIZE
	.align		4
.L_17:
        /*006c*/ 	.byte	0x04, 0x12
        /*006e*/ 	.short	(.L_19 - .L_18)
	.align		4
.L_18:
        /*0070*/ 	.word	index@(_Z8sobelTexPhPyii)
        /*0074*/ 	.word	0x00000000


	//----- nvinfo : EIATTR_MIN_STACK_SIZE
	.align		4
.L_19:
        /*0078*/ 	.byte	0x04, 0x12
        /*007a*/ 	.short	(.L_21 - .L_20)
	.align		4
.L_20:
        /*007c*/ 	.word	index@(_Z5sobelPhS_ii)
        /*0080*/ 	.word	0x00000000


	//----- nvinfo : EIATTR_MIN_STACK_SIZE
	.align		4
.L_21:
        /*0084*/ 	.byte	0x04, 0x12
        /*0086*/ 	.short	(.L_23 - .L_22)
	.align		4
.L_22:
        /*0088*/ 	.word	index@(_Z11toGrayScalePhS_iii)
        /*008c*/ 	.word	0x00000000


	//----- nvinfo : EIATTR_MIN_STACK_SIZE
	.align		4
.L_23:
        /*0090*/ 	.byte	0x04, 0x12
        /*0092*/ 	.short	(.L_25 - .L_24)
	.align		4
.L_24:
        /*0094*/ 	.word	index@(_Z12toOneChannelPhiii)
        /*0098*/ 	.word	0x00000000
.L_25:


//--------------------- .nv.compat                --------------------------
	.section	.nv.compat,"",@"SHT_CUDA_COMPAT_INFO"
	.align	4
        /*0000*/ 	.byte	0x02, 0x09, 0x00, 0x00, 0x02, 0x02, 0x02, 0x00, 0x02, 0x05, 0x05, 0x00, 0x03, 0x07, 0x01, 0x01
        /*0010*/ 	.byte	0x02, 0x03, 0x00, 0x00, 0x02, 0x06, 0x01, 0x00, 0x04, 0x0b, 0x08, 0x00, 0x01, 0x00, 0x00, 0x00
        /*0020*/ 	.byte	0x00, 0x00, 0x00, 0x00


//--------------------- .nv.info._Z8sobelTexPhPyii --------------------------
	.section	.nv.info._Z8sobelTexPhPyii,"",@"SHT_CUDA_INFO"
	.sectionflags	@""
	.align	4


	//----- nvinfo : EIATTR_CUDA_API_VERSION
	.align		4
        /*0000*/ 	.byte	0x04, 0x37
        /*0002*/ 	.short	(.L_27 - .L_26)
.L_26:
        /*0004*/ 	.word	0x00000082


	//----- nvinfo : EIATTR_KPARAM_INFO
	.align		4
.L_27:
        /*0008*/ 	.byte	0x04, 0x17
        /*000a*/ 	.short	(.L_29 - .L_28)
.L_28:
        /*000c*/ 	.word	0x00000000
        /*0010*/ 	.short	0x0003
        /*0012*/ 	.short	0x0014
        /*0014*/ 	.byte	0x00, 0xf0, 0x11, 0x00


	//----- nvinfo : EIATTR_KPARAM_INFO
	.align		4
.L_29:
        /*0018*/ 	.byte	0x04, 0x17
        /*001a*/ 	.short	(.L_31 - .L_30)
.L_30:
        /*001c*/ 	.word	0x00000000
        /*0020*/ 	.short	0x0002
        /*0022*/ 	.short	0x0010
        /*0024*/ 	.byte	0x00, 0xf0, 0x11, 0x00


	//----- nvinfo : EIATTR_KPARAM_INFO
	.align		4
.L_31:
        /*0028*/ 	.byte	0x04, 0x17
        /*002a*/ 	.short	(.L_33 - .L_32)
.L_32:
        /*002c*/ 	.word	0x00000000
        /*0030*/ 	.short	0x0001
        /*0032*/ 	.short	0x0008
        /*0034*/ 	.byte	0x00, 0xf5, 0x21, 0x00


	//----- nvinfo : EIATTR_KPARAM_INFO
	.align		4
.L_33:
        /*0038*/ 	.byte	0x04, 0x17
        /*003a*/ 	.short	(.L_35 - .L_34)
.L_34:
        /*003c*/ 	.word	0x00000000
        /*0040*/ 	.short	0x0000
        /*0042*/ 	.short	0x0000
        /*0044*/ 	.byte	0x00, 0xf5, 0x21, 0x00


	//----- nvinfo : EIATTR_SPARSE_MMA_MASK
	.align		4
.L_35:
        /*0048*/ 	.byte	0x03, 0x50
        /*004a*/ 	.short	0x0000


	//----- nvinfo : EIATTR_MAXREG_COUNT
	.align		4
        /*004c*/ 	.byte	0x03, 0x1b
        /*004e*/ 	.short	0x00ff


	//----- nvinfo : EIATTR_MERCURY_ISA_VERSION
	.align		4
        /*0050*/ 	.byte	0x03, 0x5f
        /*0052*/ 	.short	0x0101


	//----- nvinfo : EIATTR_VRC_CTA_INIT_COUNT
	.align		4
        /*0054*/ 	.byte	0x02, 0x4a
	.zero		1
	.zero		1


	//----- nvinfo : EIATTR_EXIT_INSTR_OFFSETS
	.align		4
        /*0058*/ 	.byte	0x04, 0x1c
        /*005a*/ 	.short	(.L_37 - .L_36)


	//   ....[0]....
.L_36:
        /*005c*/ 	.word	0x000000c0


	//   ....[1]....
        /*0060*/ 	.word	0x000001b0


	//----- nvinfo : EIATTR_CBANK_PARAM_SIZE
	.align		4
.L_37:
        /*0064*/ 	.byte	0x03, 0x19
        /*0066*/ 	.short	0x0018


	//----- nvinfo : EIATTR_PARAM_CBANK
	.align		4
        /*0068*/ 	.byte	0x04, 0x0a
        /*006a*/ 	.short	(.L_39 - .L_38)
	.align		4
.L_38:
        /*006c*/ 	.word	index@(.nv.constant0._Z8sobelTexPhPyii)
        /*0070*/ 	.short	0x0380
        /*0072*/ 	.short	0x0018


	//----- nvinfo : EIATTR_SW_WAR
	.align		4
.L_39:
        /*0074*/ 	.byte	0x04, 0x36
        /*0076*/ 	.short	(.L_41 - .L_40)
.L_40:
        /*0078*/ 	.word	0x00000008
.L_41:


//--------------------- .nv.info._Z5sobelPhS_ii   --------------------------
	.section	.nv.info._Z5sobelPhS_ii,"",@"SHT_CUDA_INFO"
	.sectionflags	@""
	.align	4


	//----- nvinfo : EIATTR_CUDA_API_VERSION
	.align		4
        /*0000*/ 	.byte	0x04, 0x37
        /*0002*/ 	.short	(.L_43 - .L_42)
.L_42:
        /*0004*/ 	.word	0x00000082


	//----- nvinfo : EIATTR_KPARAM_INFO
	.align		4
.L_43:
        /*0008*/ 	.byte	0x04, 0x17
        /*000a*/ 	.short	(.L_45 - .L_44)
.L_44:
        /*000c*/ 	.word	0x00000000
        /*0010*/ 	.short	0x0003
        /*0012*/ 	.short	0x0014
        /*0014*/ 	.byte	0x00, 0xf0, 0x11, 0x00


	//----- nvinfo : EIATTR_KPARAM_INFO
	.align		4
.L_45:
        /*0018*/ 	.byte	0x04, 0x17
        /*001a*/ 	.short	(.L_47 - .L_46)
.L_46:
        /*001c*/ 	.word	0x00000000
        /*0020*/ 	.short	0x0002
        /*0022*/ 	.short	0x0010
        /*0024*/ 	.byte	0x00, 0xf0, 0x11, 0x00


	//----- nvinfo : EIATTR_KPARAM_INFO
	.align		4
.L_47:
        /*0028*/ 	.byte	0x04, 0x17
        /*002a*/ 	.short	(.L_49 - .L_48)
.L_48:
        /*002c*/ 	.word	0x00000000
        /*0030*/ 	.short	0x0001
        /*0032*/ 	.short	0x0008
        /*0034*/ 	.byte	0x00, 0xf5, 0x21, 0x00


	//----- nvinfo : EIATTR_KPARAM_INFO
	.align		4
.L_49:
        /*0038*/ 	.byte	0x04, 0x17
        /*003a*/ 	.short	(.L_51 - .L_50)
.L_50:
        /*003c*/ 	.word	0x00000000
        /*0040*/ 	.short	0x0000
        /*0042*/ 	.short	0x0000
        /*0044*/ 	.byte	0x00, 0xf5, 0x21, 0x00


	//----- nvinfo : EIATTR_SPARSE_MMA_MASK
	.align		4
.L_51:
        /*0048*/ 	.byte	0x03, 0x50
        /*004a*/ 	.short	0x0000


	//----- nvinfo : EIATTR_MAXREG_COUNT
	.align		4
        /*004c*/ 	.byte	0x03, 0x1b
        /*004e*/ 	.short	0x00ff


	//----- nvinfo : EIATTR_NUM_BARRIERS
	.align		4
        /*0050*/ 	.byte	0x02, 0x4c
        /*0052*/ 	.byte	0x01
	.zero		1


	//----- nvinfo : EIATTR_MERCURY_ISA_VERSION
	.align		4
        /*0054*/ 	.byte	0x03, 0x5f
        /*0056*/ 	.short	0x0101


	//----- nvinfo : EIATTR_VRC_CTA_INIT_COUNT
	.align		4
        /*0058*/ 	.byte	0x02, 0x4a
	.zero		1
	.zero		1


	//----- nvinfo : EIATTR_EXIT_INSTR_OFFSETS
	.align		4
        /*005c*/ 	.byte	0x04, 0x1c
        /*005e*/ 	.short	(.L_53 - .L_52)


	//   ....[0]....
.L_52:
        /*0060*/ 	.word	0x000000e0


	//   ....[1]....
        /*0064*/ 	.word	0x00000750


	//----- nvinfo : EIATTR_CRS_STACK_SIZE
	.align		4
.L_53:
        /*0068*/ 	.byte	0x04, 0x1e
        /*006a*/ 	.short	(.L_55 - .L_54)
.L_54:
        /*006c*/ 	.word	0x00000000


	//----- nvinfo : EIATTR_CBANK_PARAM_SIZE
	.align		4
.L_55:
        /*0070*/ 	.byte	0x03, 0x19
        /*0072*/ 	.short	0x0018


	//----- nvinfo : EIATTR_PARAM_CBANK
	.align		4
        /*0074*/ 	.byte	0x04, 0x0a
        /*0076*/ 	.short	(.L_57 - .L_56)
	.align		4
.L_56:
        /*0078*/ 	.word	index@(.nv.constant0._Z5sobelPhS_ii)
        /*007c*/ 	.short	0x0380
        /*007e*/ 	.short	0x0018


	//----- nvinfo : EIATTR_SW_WAR
	.align		4
.L_57:
        /*0080*/ 	.byte	0x04, 0x36
        /*0082*/ 	.short	(.L_59 - .L_58)
.L_58:
        /*0084*/ 	.word	0x00000008
.L_59:


//--------------------- .nv.info._Z11toGrayScalePhS_iii --------------------------
	.section	.nv.info._Z11toGrayScalePhS_iii,"",@"SHT_CUDA_INFO"
	.sectionflags	@""
	.align	4


	//----- nvinfo : EIATTR_CUDA_API_VERSION
	.align		4
        /*0000*/ 	.byte	0x04, 0x37
        /*0002*/ 	.short	(.L_61 - .L_60)
.L_60:
        /*0004*/ 	.word	0x00000082


	//----- nvinfo : EIATTR_KPARAM_INFO
	.align		4
.L_61:
        /*0008*/ 	.byte	0x04, 0x17
        /*000a*/ 	.short	(.L_63 - .L_62)
.L_62:
        /*000c*/ 	.word	0x00000000
        /*0010*/ 	.short	0x0004
        /*0012*/ 	.short	0x0018
        /*0014*/ 	.byte	0x00, 0xf0, 0x11, 0x00


	//----- nvinfo : EIATTR_KPARAM_INFO
	.align		4
.L_63:
        /*0018*/ 	.byte	0x04, 0x17
        /*001a*/ 	.short	(.L_65 - .L_64)
.L_64:
        /*001c*/ 	.word	0x00000000
        /*0020*/ 	.short	0x0003
        /*0022*/ 	.short	0x0014
        /*0024*/ 	.byte	0x00, 0xf0, 0x11, 0x00


	//----- nvinfo : EIATTR_KPARAM_INFO
	.align		4
.L_65:
        /*0028*/ 	.byte	0x04, 0x17
        /*002a*/ 	.short	(.L_67 - .L_66)
.L_66:
        /*002c*/ 	.word	0x00000000
        /*0030*/ 	.short	0x0002
        /*0032*/ 	.short	0x0010
        /*0034*/ 	.byte	0x00, 0xf0, 0x11, 0x00


	//----- nvinfo : EIATTR_KPARAM_INFO
	.align		4
.L_67:
        /*0038*/ 	.byte	0x04, 0x17
        /*003a*/ 	.short	(.L_69 - .L_68)
.L_68:
        /*003c*/ 	.word	0x00000000
        /*0040*/ 	.short	0x0001
        /*0042*/ 	.short	0x0008
        /*0044*/ 	.byte	0x00, 0xf5, 0x21, 0x00


	//----- nvinfo : EIATTR_KPARAM_INFO
	.align		4
.L_69:
        /*0048*/ 	.byte	0x04, 0x17
        /*004a*/ 	.short	(.L_71 - .L_70)
.L_70:
        /*004c*/ 	.word	0x00000000
        /*0050*/ 	.short	0x0000
        /*0052*/ 	.short	0x0000
        /*0054*/ 	.byte	0x00, 0xf5, 0x21, 0x00


	//----- nvinfo : EIATTR_SPARSE_MMA_MASK
	.align		4
.L_71:
        /*0058*/ 	.byte	0x03, 0x50
        /*005a*/ 	.short	0x0000


	//----- nvinfo : EIATTR_MAXREG_COUNT
	.align		4
        /*005c*/ 	.byte	0x03, 0x1b
        /*005e*/ 	.short	0x00ff


	//----- nvinfo : EIATTR_MERCURY_ISA_VERSION
	.align		4
        /*0060*/ 	.byte	0x03, 0x5f
        /*0062*/ 	.short	0x0101


	//----- nvinfo : EIATTR_VRC_CTA_INIT_COUNT
	.align		4
        /*0064*/ 	.byte	0x02, 0x4a
	.zero		1
	.zero		1


	//----- nvinfo : EIATTR_EXIT_INSTR_OFFSETS
	.align		4
        /*0068*/ 	.byte	0x04, 0x1c
        /*006a*/ 	.short	(.L_73 - .L_72)


	//   ....[0]....
.L_72:
        /*006c*/ 	.word	0x000000c0


	//   ....[1]....
        /*0070*/ 	.word	0x00000210


	//----- nvinfo : EIATTR_CBANK_PARAM_SIZE
	.align		4
.L_73:
        /*0074*/ 	.byte	0x03, 0x19
        /*0076*/ 	.short	0x001c


	//----- nvinfo : EIATTR_PARAM_CBANK
	.align		4
        /*0078*/ 	.byte	0x04, 0x0a
        /*007a*/ 	.short	(.L_75 - .L_74)
	.align		4
.L_74:
        /*007c*/ 	.word	index@(.nv.constant0._Z11toGrayScalePhS_iii)
        /*0080*/ 	.short	0x0380
        /*0082*/ 	.short	0x001c


	//----- nvinfo : EIATTR_SW_WAR
	.align		4
.L_75:
        /*0084*/ 	.byte	0x04, 0x36
        /*0086*/ 	.short	(.L_77 - .L_76)
.L_76:
        /*0088*/ 	.word	0x00000008
.L_77:


//--------------------- .nv.info._Z12toOneChannelPhiii --------------------------
	.section	.nv.info._Z12toOneChannelPhiii,"",@"SHT_CUDA_INFO"
	.sectionflags	@""
	.align	4


	//----- nvinfo : EIATTR_CUDA_API_VERSION
	.align		4
        /*0000*/ 	.byte	0x04, 0x37
        /*0002*/ 	.short	(.L_79 - .L_78)
.L_78:
        /*0004*/ 	.word	0x00000082


	//----- nvinfo : EIATTR_KPARAM_INFO
	.align		4
.L_79:
        /*0008*/ 	.byte	0x04, 0x17
        /*000a*/ 	.short	(.L_81 - .L_80)
.L_80:
        /*000c*/ 	.word	0x00000000
        /*0010*/ 	.short	0x0003
        /*0012*/ 	.short	0x0010
        /*0014*/ 	.byte	0x00, 0xf0, 0x11, 0x00


	//----- nvinfo : EIATTR_KPARAM_INFO
	.align		4
.L_81:
        /*0018*/ 	.byte	0x04, 0x17
        /*001a*/ 	.short	(.L_83 - .L_82)
.L_82:
        /*001c*/ 	.word	0x00000000
        /*0020*/ 	.short	0x0002
        /*0022*/ 	.short	0x000c
        /*0024*/ 	.byte	0x00, 0xf0, 0x11, 0x00


	//----- nvinfo : EIATTR_KPARAM_INFO
	.align		4
.L_83:
        /*0028*/ 	.byte	0x04, 0x17
        /*002a*/ 	.short	(.L_85 - .L_84)
.L_84:
        /*002c*/ 	.word	0x00000000
        /*0030*/ 	.short	0x0001
        /*0032*/ 	.short	0x0008
        /*0034*/ 	.byte	0x00, 0xf0, 0x11, 0x00


	//----- nvinfo : EIATTR_KPARAM_INFO
	.align		4
.L_85:
        /*0038*/ 	.byte	0x04, 0x17
        /*003a*/ 	.short	(.L_87 - .L_86)
.L_86:
        /*003c*/ 	.word	0x00000000
        /*0040*/ 	.short	0x0000
        /*0042*/ 	.short	0x0000
        /*0044*/ 	.byte	0x00, 0xf5, 0x21, 0x00


	//----- nvinfo : EIATTR_SPARSE_MMA_MASK
	.align		4
.L_87:
        /*0048*/ 	.byte	0x03, 0x50
        /*004a*/ 	.short	0x0000


	//----- nvinfo : EIATTR_MAXREG_COUNT
	.align		4
        /*004c*/ 	.byte	0x03, 0x1b
        /*004e*/ 	.short	0x00ff


	//----- nvinfo : EIATTR_MERCURY_ISA_VERSION
	.align		4
        /*0050*/ 	.byte	0x03, 0x5f
        /*0052*/ 	.short	0x0101


	//----- nvinfo : EIATTR_VRC_CTA_INIT_COUNT
	.align		4
        /*0054*/ 	.byte	0x02, 0x4a
	.zero		1
	.zero		1


	//----- nvinfo : EIATTR_EXIT_INSTR_OFFSETS
	.align		4
        /*0058*/ 	.byte	0x04, 0x1c
        /*005a*/ 	.short	(.L_89 - .L_88)


	//   ....[0]....
.L_88:
        /*005c*/ 	.word	0x000000c0


	//   ....[1]....
        /*0060*/ 	.word	0x00000100


	//   ....[2]....
        /*0064*/ 	.word	0x00000300


	//   ....[3]....
        /*0068*/ 	.word	0x000003d0


	//   ....[4]....
        /*006c*/ 	.word	0x00000480


	//   ....[5]....
        /*0070*/ 	.word	0x000004d0


	//----- nvinfo : EIATTR_CBANK_PARAM_SIZE
	.align		4
.L_89:
        /*0074*/ 	.byte	0x03, 0x19
        /*0076*/ 	.short	0x0014


	//----- nvinfo : EIATTR_PARAM_CBANK
	.align		4
        /*0078*/ 	.byte	0x04, 0x0a
        /*007a*/ 	.short	(.L_91 - .L_90)
	.align		4
.L_90:
        /*007c*/ 	.word	index@(.nv.constant0._Z12toOneChannelPhiii)
        /*0080*/ 	.short	0x0380
        /*0082*/ 	.short	0x0014


	//----- nvinfo : EIATTR_SW_WAR
	.align		4
.L_91:
        /*0084*/ 	.byte	0x04, 0x36
        /*0086*/ 	.short	(.L_93 - .L_92)
.L_92:
        /*0088*/ 	.word	0x00000008
.L_93:


//--------------------- .nv.callgraph             --------------------------
	.section	.nv.callgraph,"",@"SHT_CUDA_CALLGRAPH"
	.align	4
	.sectionentsize	8
	.align		4
        /*0000*/ 	.word	0x00000000
	.align		4
        /*0004*/ 	.word	0xffffffff
	.align		4
        /*0008*/ 	.word	0x00000000
	.align		4
        /*000c*/ 	.word	0xfffffffe
	.align		4
        /*0010*/ 	.word	0x00000000
	.align		4
        /*0014*/ 	.word	0xfffffffd
	.align		4
        /*0018*/ 	.word	0x00000000
	.align		4
        /*001c*/ 	.word	0xfffffffc


//--------------------- .text._Z8sobelTexPhPyii   --------------------------
	.section	.text._Z8sobelTexPhPyii,"ax",@progbits
	.align	128
        .global         _Z8sobelTexPhPyii
        .type           _Z8sobelTexPhPyii,@function
        .size           _Z8sobelTexPhPyii,(.L_x_15 - _Z8sobelTexPhPyii)
        .other          _Z8sobelTexPhPyii,@"STO_CUDA_ENTRY STV_DEFAULT"
_Z8sobelTexPhPyii:
.text._Z8sobelTexPhPyii:
[----:B------:R-:W-:Y:S01]  /*0000*/  LDC R1, c[0x0][0x37c] ;  /* 0x0000df00ff017b82 */ /* 0x000fe20000000800 */
[----:B------:R-:W0:Y:S07]  /*0010*/  S2R R2, SR_TID.Y ;  /* 0x0000000000027919 */ /* 0x000e2e0000002200 */
[----:B------:R-:W1:Y:S01]  /*0020*/  LDC R0, c[0x0][0x360] ;  /* 0x0000d800ff007b82 */ /* 0x000e620000000800 */
[----:B------:R-:W2:Y:S01]  /*0030*/  LDCU.64 UR8, c[0x0][0x390] ;  /* 0x00007200ff0877ac */ /* 0x000ea20008000a00 */
[----:B------:R-:W1:Y:S06]  /*0040*/  S2R R3, SR_TID.X ;  /* 0x0000000000037919 */ /* 0x000e6c0000002100 */
[----:B------:R-:W0:Y:S08]  /*0050*/  S2UR UR5, SR_CTAID.Y ;  /* 0x00000000000579c3 */ /* 0x000e300000002600 */
[----:B------:R-:W0:Y:S08]  /*0060*/  LDC R5, c[0x0][0x364] ;  /* 0x0000d900ff057b82 */ /* 0x000e300000000800 */
[----:B------:R-:W1:Y:S01]  /*0070*/  S2UR UR4, SR_CTAID.X ;  /* 0x00000000000479c3 */ /* 0x000e620000002500 */
[----:B0-----:R-:W-:-:S05]  /*0080*/  IMAD R5, R5, UR5, R2 ;  /* 0x0000000505057c24 */ /* 0x001fca000f8e0202 */
[----:B--2---:R-:W-:Y:S01]  /*0090*/  ISETP.GE.AND P0, PT, R5, UR9, PT ;  /* 0x0000000905007c0c */ /* 0x004fe2000bf06270 */
[----:B-1----:R-:W-:-:S05]  /*00a0*/  IMAD R0, R0, UR4, R3 ;  /* 0x0000000400007c24 */ /* 0x002fca000f8e0203 */
[----:B------:R-:W-:-:S13]  /*00b0*/  ISETP.GE.OR P0, PT, R0, UR8, P0 ;  /* 0x0000000800007c0c */ /* 0x000fda0008706670 */
[----:B------:R-:W-:Y:S05]  /*00c0*/  @P0 EXIT ;  /* 0x000000000000094d */ /* 0x000fea0003800000 */
[----:B------:R-:W0:Y:S01]  /*00d0*/  LDC.64 R2, c[0x0][0x388] ;  /* 0x0000e200ff027b82 */ /* 0x000e220000000a00 */
[----:B------:R-:W0:Y:S02]  /*00e0*/  LDCU.64 UR6, c[0x0][0x358] ;  /* 0x00006b00ff0677ac */ /* 0x000e240008000a00 */
[----:B0-----:R-:W2:Y:S01]  /*00f0*/  LDG.E R2, desc[UR6][R2.64] ;  /* 0x0000000602027981 */ /* 0x001ea2000c1e1900 */
[----:B------:R-:W-:Y:S01]  /*0100*/  I2FP.F32.U32 R7, R5 ;  /* 0x0000000500077245 */ /* 0x000fe20000201000 */
[----:B------:R-:W-:Y:S01]  /*0110*/  IMAD.MOV.U32 R8, RZ, RZ, -0x3e000000 ;  /* 0xc2000000ff087424 */ /* 0x000fe200078e00ff */
[----:B------:R-:W-:Y:S01]  /*0120*/  I2FP.F32.S32 R6, R0 ;  /* 0x0000000000067245 */ /* 0x000fe20000201400 */
[----:B------:R-:W-:Y:S01]  /*0130*/  UMOV UR5, URZ ;  /* 0x000000ff00057c82 */ /* 0x000fe20008000000 */
[----:B--2---:R-:W-:-:S13]  /*0140*/  R2UR UR4, R2 ;  /* 0x00000000020472ca */ /* 0x004fda00000e0000 */
[----:B------:R0:W5:Y:S01]  /*0150*/  TEX.LL RZ, R7, R6, R8, UR4, 2D, 0x1 ;  /* 0x28ff040806077f60 */ /* 0x00016200089e01ff */
[----:B------:R-:W-:Y:S01]  /*0160*/  IMAD R0, R5, UR8, R0 ;  /* 0x0000000805007c24 */ /* 0x000fe2000f8e0200 */
[----:B0-----:R-:W0:Y:S04]  /*0170*/  LDCU.64 UR4, c[0x0][0x380] ;  /* 0x00007000ff0477ac */ /* 0x001e280008000a00 */
[----:B0-----:R-:W-:-:S04]  /*0180*/  IADD3 R4, P0, PT, R0, UR4, RZ ;  /* 0x0000000400047c10 */ /* 0x001fc8000ff1e0ff */
[----:B------:R-:W-:-:S05]  /*0190*/  LEA.HI.X.SX32 R5, R0, UR5, 0x1, P0 ;  /* 0x0000000500057c11 */ /* 0x000fca00080f0eff */
[----:B-----5:R-:W-:Y:S01]  /*01a0*/  STG.E.U8 desc[UR6][R4.64], R7 ;  /* 0x0000000704007986 */ /* 0x020fe2000c101106 */
[----:B------:R-:W-:Y:S05]  /*01b0*/  EXIT ;  /* 0x000000000000794d */ /* 0x000fea0003800000 */
.L_x_0:
[----:B------:R-:W-:-:S00]  /*01c0*/  BRA `(.L_x_0) ;  /* 0xfffffffc00fc7947 */ /* 0x000fc0000383ffff */
[----:B------:R-:W-:-:S00]  /*01d0*/  NOP ;  /* 0x0000000000007918 */ /* 0x000fc00000000000 */
        /* <DEDUP_REMOVED lines=10> */
.L_x_15:


//--------------------- .text._Z5sobelPhS_ii      --------------------------
	.section	.text._Z5sobelPhS_ii,"ax",@progbits
	.align	128
        .global         _Z5sobelPhS_ii
        .type           _Z5sobelPhS_ii,@function
        .size           _Z5sobelPhS_ii,(.L_x_14 - _Z5sobelPhS_ii)
        .other          _Z5sobelPhS_ii,@"STO_CUDA_ENTRY STV_DEFAULT"
_Z5sobelPhS_ii:
.text._Z5sobelPhS_ii:
[----:B------:R-:W-:Y:S01]  /*0000*/  LDC R1, c[0x0][0x37c] ;  /* 0x0000df00ff017b82 */ /* 0x000fe20000000800 */
[----:B------:R-:W0:Y:S07]  /*0010*/  S2R R6, SR_CTAID.Y ;  /* 0x0000000000067919 */ /* 0x000e2e0000002600 */
[----:B------:R-:W1:Y:S01]  /*0020*/  LDC R8, c[0x0][0x360] ;  /* 0x0000d800ff087b82 */ /* 0x000e620000000800 */
[----:B------:R-:W2:Y:S01]  /*0030*/  S2R R13, SR_TID.Y ;  /* 0x00000000000d7919 */ /* 0x000ea20000002200 */
[----:B------:R-:W3:Y:S06]  /*0040*/  S2R R9, SR_TID.X ;  /* 0x0000000000097919 */ /* 0x000eec0000002100 */
[----:B------:R-:W0:Y:S08]  /*0050*/  LDC R11, c[0x0][0x364] ;  /* 0x0000d900ff0b7b82 */ /* 0x000e300000000800 */
[----:B------:R-:W1:Y:S08]  /*0060*/  S2UR UR4, SR_CTAID.X ;  /* 0x00000000000479c3 */ /* 0x000e700000002500 */
[----:B------:R-:W4:Y:S01]  /*0070*/  LDC.64 R2, c[0x0][0x390] ;  /* 0x0000e400ff027b82 */ /* 0x000f220000000a00 */
[----:B0-----:R-:W-:-:S05]  /*0080*/  IMAD R6, R6, R11, RZ ;  /* 0x0000000b06067224 */ /* 0x001fca00078e02ff */
[----:B--2---:R-:W-:Y:S01]  /*0090*/  IADD3 R0, PT, PT, R6, R13, RZ ;  /* 0x0000000d06007210 */ /* 0x004fe20007ffe0ff */
[----:B-1----:R-:W-:-:S04]  /*00a0*/  IMAD R4, R8, UR4, RZ ;  /* 0x0000000408047c24 */ /* 0x002fc8000f8e02ff */
[----:B---3--:R-:W-:Y:S01]  /*00b0*/  IMAD.IADD R5, R4, 0x1, R9 ;  /* 0x0000000104057824 */ /* 0x008fe200078e0209 */
[----:B----4-:R-:W-:-:S04]  /*00c0*/  ISETP.GE.AND P0, PT, R0, R3, PT ;  /* 0x000000030000720c */ /* 0x010fc80003f06270 */
[----:B------:R-:W-:-:S13]  /*00d0*/  ISETP.GE.OR P0, PT, R5, R2, P0 ;  /* 0x000000020500720c */ /* 0x000fda0000706670 */
[----:B------:R-:W-:Y:S05]  /*00e0*/  @P0 EXIT ;  /* 0x000000000000094d */ /* 0x000fea0003800000 */
[----:B------:R-:W0:Y:S01]  /*00f0*/  S2R R15, SR_CgaCtaId ;  /* 0x00000000000f7919 */ /* 0x000e220000008800 */
[----:B------:R-:W-:Y:S01]  /*0100*/  VIMNMX.U32 R6, PT, PT, R6, 0x1, !PT ;  /* 0x0000000106067848 */ /* 0x000fe20007fe0000 */
[----:B------:R-:W1:Y:S01]  /*0110*/  LDCU.64 UR4, c[0x0][0x358] ;  /* 0x00006b00ff0477ac */ /* 0x000e620008000a00 */
[----:B------:R-:W-:Y:S01]  /*0120*/  VIADDMNMX R7, R4, 0xffffffff, RZ, !PT ;  /* 0xffffffff04077846 */ /* 0x000fe200078001ff */
[----:B------:R-:W-:Y:S01]  /*0130*/  IMAD R4, R8, R13, R9 ;  /* 0x0000000d08047224 */ /* 0x000fe200078e0209 */
[----:B------:R-:W-:Y:S01]  /*0140*/  ISETP.GT.U32.AND P0, PT, R6, R3, PT ;  /* 0x000000030600720c */ /* 0x000fe20003f04070 */
[----:B------:R-:W-:Y:S01]  /*0150*/  BSSY.RECONVERGENT B0, `(.L_x_1) ;  /* 0x0000027000007945 */ /* 0x000fe20003800200 */
[----:B------:R-:W-:Y:S02]  /*0160*/  ISETP.GE.AND P1, PT, R7, R2, PT ;  /* 0x000000020700720c */ /* 0x000fe40003f26270 */
[----:B------:R-:W-:Y:S02]  /*0170*/  SEL R6, R11, R6, P0 ;  /* 0x000000060b067207 */ /* 0x000fe40000000000 */
[----:B------:R-:W-:-:S02]  /*0180*/  ISETP.GT.U32.AND P0, PT, R4, 0xa1, PT ;  /* 0x000000a10400780c */ /* 0x000fc40003f04070 */
[----:B------:R-:W-:Y:S01]  /*0190*/  MOV R10, 0x400 ;  /* 0x00000400000a7802 */ /* 0x000fe20000000f00 */
[----:B------:R-:W-:-:S06]  /*01a0*/  VIADD R6, R6, 0xffffffff ;  /* 0xffffffff06067836 */ /* 0x000fcc0000000000 */
[----:B------:R-:W-:-:S05]  /*01b0*/  @P1 IADD3 R7, PT, PT, R8, -0x1, RZ ;  /* 0xffffffff08071810 */ /* 0x000fca0007ffe0ff */
[----:B------:R-:W-:Y:S01]  /*01c0*/  IMAD R6, R6, R2, R7 ;  /* 0x0000000206067224 */ /* 0x000fe200078e0207 */
[----:B0-----:R-:W-:-:S05]  /*01d0*/  LEA R10, R15, R10, 0x18 ;  /* 0x0000000a0f0a7211 */ /* 0x001fca00078ec0ff */
[----:B------:R-:W-:-:S05]  /*01e0*/  IMAD R3, R13, 0x12, R10 ;  /* 0x000000120d037824 */ /* 0x000fca00078e020a */
[----:B------:R-:W-:Y:S01]  /*01f0*/  IADD3 R3, PT, PT, R3, R9, RZ ;  /* 0x0000000903037210 */ /* 0x000fe20007ffe0ff */
[----:B-1----:R-:W-:Y:S06]  /*0200*/  @P0 BRA `(.L_x_2) ;  /* 0x00000000006c0947 */ /* 0x002fec0003800000 */
[----:B------:R-:W-:Y:S01]  /*0210*/  PRMT R7, R4, 0x9910, RZ ;  /* 0x0000991004077816 */ /* 0x000fe200000000ff */
[----:B------:R-:W0:Y:S04]  /*0220*/  LDCU.64 UR6, c[0x0][0x388] ;  /* 0x00007100ff0677ac */ /* 0x000e280008000a00 */
[----:B------:R-:W-:-:S05]  /*0230*/  IMAD R7, R7, 0x39, RZ ;  /* 0x0000003907077824 */ /* 0x000fca00078e02ff */
[----:B------:R-:W-:-:S04]  /*0240*/  LOP3.LUT R7, R7, 0xffff, RZ, 0xc0, !PT ;  /* 0x0000ffff07077812 */ /* 0x000fc800078ec0ff */
[----:B------:R-:W-:-:S04]  /*0250*/  SHF.R.U32.HI R7, RZ, 0x9, R7 ;  /* 0x00000009ff077819 */ /* 0x000fc80000011607 */
[----:B------:R-:W-:-:S05]  /*0260*/  PRMT R8, R7, 0x9910, RZ ;  /* 0x0000991007087816 */ /* 0x000fca00000000ff */
[----:B------:R-:W-:-:S04]  /*0270*/  IMAD R8, R8, 0x9, RZ ;  /* 0x0000000908087824 */ /* 0x000fc800078e02ff */
[----:B------:R-:W-:-:S05]  /*0280*/  IMAD.MOV R8, RZ, RZ, -R8 ;  /* 0x000000ffff087224 */ /* 0x000fca00078e0a08 */
[----:B------:R-:W-:Y:S02]  /*0290*/  PRMT R9, R8, 0x7710, RZ ;  /* 0x0000771008097816 */ /* 0x000fe400000000ff */
[----:B------:R-:W-:Y:S02]  /*02a0*/  SHF.R.S32.HI R8, RZ, 0x1f, R6 ;  /* 0x0000001fff087819 */ /* 0x000fe40000011406 */
[----:B------:R-:W-:Y:S02]  /*02b0*/  IADD3 R4, PT, PT, R4, R9, RZ ;  /* 0x0000000904047210 */ /* 0x000fe40007ffe0ff */
[----:B------:R-:W-:-:S03]  /*02c0*/  LOP3.LUT R9, R7, 0xffff, RZ, 0xc0, !PT ;  /* 0x0000ffff07097812 */ /* 0x000fc600078ec0ff */
[----:B------:R-:W-:-:S05]  /*02d0*/  IMAD.SHL.U32 R4, R4, 0x2, RZ ;  /* 0x0000000204047824 */ /* 0x000fca00078e00ff */
[----:B------:R-:W-:-:S05]  /*02e0*/  LOP3.LUT R4, R4, 0xfe, RZ, 0xc0, !PT ;  /* 0x000000fe04047812 */ /* 0x000fca00078ec0ff */
[----:B------:R-:W-:-:S05]  /*02f0*/  IMAD R7, R9, R2, R4 ;  /* 0x0000000209077224 */ /* 0x000fca00078e0204 */
[--C-:B0-----:R-:W-:Y:S02]  /*0300*/  IADD3 R6, P0, P1, R6, UR6, R7.reuse ;  /* 0x0000000606067c10 */ /* 0x101fe4000f91e007 */
[----:B------:R-:W-:-:S04]  /*0310*/  SHF.R.S32.HI R7, RZ, 0x1f, R7 ;  /* 0x0000001fff077819 */ /* 0x000fc80000011407 */
[----:B------:R-:W-:-:S05]  /*0320*/  IADD3.X R7, PT, PT, R8, UR7, R7, P0, P1 ;  /* 0x0000000708077c10 */ /* 0x000fca00087e2407 */
[----:B------:R-:W2:Y:S04]  /*0330*/  LDG.E.U8 R8, desc[UR4][R6.64] ;  /* 0x0000000406087981 */ /* 0x000ea8000c1e1100 */
[----:B------:R-:W3:Y:S01]  /*0340*/  LDG.E.U8 R12, desc[UR4][R6.64+0x1] ;  /* 0x00000104060c7981 */ /* 0x000ee2000c1e1100 */
[----:B------:R-:W-:Y:S01]  /*0350*/  MOV R10, 0x400 ;  /* 0x00000400000a7802 */ /* 0x000fe20000000f00 */
[----:B------:R-:W0:Y:S03]  /*0360*/  S2R R11, SR_CgaCtaId ;  /* 0x00000000000b7919 */ /* 0x000e260000008800 */
[----:B0-----:R-:W-:-:S05]  /*0370*/  LEA R10, R11, R10, 0x18 ;  /* 0x0000000a0b0a7211 */ /* 0x001fca00078ec0ff */
[----:B------:R-:W-:-:S05]  /*0380*/  IMAD R9, R9, 0x12, R10 ;  /* 0x0000001209097824 */ /* 0x000fca00078e020a */
[----:B------:R-:W-:-:S05]  /*0390*/  IADD3 R9, PT, PT, R4, R9, RZ ;  /* 0x0000000904097210 */ /* 0x000fca0007ffe0ff */
[----:B--2---:R0:W-:Y:S04]  /*03a0*/  STS.U8 [R9], R8 ;  /* 0x0000000809007388 */ /* 0x0041e80000000000 */
[----:B---3--:R0:W-:Y:S02]  /*03b0*/  STS.U8 [R9+0x1], R12 ;  /* 0x0000010c09007388 */ /* 0x0081e40000000000 */
.L_x_2:
[----:B------:R-:W-:Y:S05]  /*03c0*/  BSYNC.RECONVERGENT B0 ;  /* 0x0000000000007941 */ /* 0x000fea0003800200 */
.L_x_1:
[----:B------:R-:W-:Y:S01]  /*03d0*/  BAR.SYNC.DEFER_BLOCKING 0x0 ;  /* 0x0000000000007b1d */ /* 0x000fe20000010000 */
[----:B------:R-:W-:-:S05]  /*03e0*/  IMAD R0, R0, R2, R5 ;  /* 0x0000000200007224 */ /* 0x000fca00078e0205 */
[----:B------:R-:W1:Y:S01]  /*03f0*/  LDCU.64 UR6, c[0x0][0x380] ;  /* 0x00007000ff0677ac */ /* 0x000e620008000a00 */
[----:B------:R-:W-:Y:S01]  /*0400*/  BSSY.RECONVERGENT B0, `(.L_x_3) ;  /* 0x0000032000007945 */ /* 0x000fe20003800200 */
[----:B------:R-:W2:Y:S01]  /*0410*/  LDS.U8 R7, [R3] ;  /* 0x0000000003077984 */ /* 0x000ea20000000000 */
[----:B-1----:R-:W-:-:S03]  /*0420*/  IADD3 R2, P1, PT, R0, UR6, RZ ;  /* 0x0000000600027c10 */ /* 0x002fc6000ff3e0ff */
[----:B0-----:R-:W0:Y:S04]  /*0430*/  LDS.U8 R8, [R3+0x1] ;  /* 0x0000010003087984 */ /* 0x001e280000000000 */
[----:B------:R-:W1:Y:S04]  /*0440*/  LDS.U8 R10, [R3+0x12] ;  /* 0x00001200030a7984 */ /* 0x000e680000000000 */
[----:B------:R-:W3:Y:S04]  /*0450*/  LDS.U8 R9, [R3+0x2] ;  /* 0x0000020003097984 */ /* 0x000ee80000000000 */
[----:B------:R-:W-:Y:S04]  /*0460*/  LDS.U8 R11, [R3+0x14] ;  /* 0x00001400030b7984 */ /* 0x000fe80000000000 */
[----:B------:R-:W4:Y:S04]  /*0470*/  LDS.U8 R12, [R3+0x24] ;  /* 0x00002400030c7984 */ /* 0x000f280000000000 */
[----:B------:R-:W5:Y:S04]  /*0480*/  LDS.U8 R4, [R3+0x25] ;  /* 0x0000250003047984 */ /* 0x000f680000000000 */
[----:B------:R5:W5:Y:S01]  /*0490*/  LDS.U8 R6, [R3+0x26] ;  /* 0x0000260003067984 */ /* 0x000b620000000000 */
[----:B--2---:R-:W-:-:S02]  /*04a0*/  I2FP.F32.U32 R7, R7 ;  /* 0x0000000700077245 */ /* 0x004fc40000201000 */
[----:B0-----:R-:W-:-:S03]  /*04b0*/  I2FP.F32.U32 R8, R8 ;  /* 0x0000000800087245 */ /* 0x001fc60000201000 */
[----:B------:R-:W-:Y:S01]  /*04c0*/  FADD R7, RZ, -R7 ;  /* 0x80000007ff077221 */ /* 0x000fe20000000000 */
[----:B-1----:R-:W-:Y:S01]  /*04d0*/  I2FP.F32.U32 R10, R10 ;  /* 0x0000000a000a7245 */ /* 0x002fe20000201000 */
[----:B------:R-:W-:Y:S01]  /*04e0*/  FADD R8, R8, R8 ;  /* 0x0000000808087221 */ /* 0x000fe20000000000 */
[----:B---3--:R-:W-:-:S03]  /*04f0*/  I2FP.F32.U32 R9, R9 ;  /* 0x0000000900097245 */ /* 0x008fc60000201000 */
[C---:B------:R-:W-:Y:S01]  /*0500*/  FADD R8, R7.reuse, -R8 ;  /* 0x8000000807087221 */ /* 0x040fe20000000000 */
[----:B------:R-:W-:Y:S01]  /*0510*/  FADD R10, R10, R10 ;  /* 0x0000000a0a0a7221 */ /* 0x000fe20000000000 */
[--C-:B------:R-:W-:Y:S02]  /*0520*/  FADD R7, R7, R9.reuse ;  /* 0x0000000907077221 */ /* 0x100fe40000000000 */
[----:B------:R-:W-:Y:S01]  /*0530*/  FADD R8, R8, -R9 ;  /* 0x8000000908087221 */ /* 0x000fe20000000000 */
[----:B----4-:R-:W-:Y:S01]  /*0540*/  I2FP.F32.U32 R12, R12 ;  /* 0x0000000c000c7245 */ /* 0x010fe20000201000 */
[----:B------:R-:W-:Y:S01]  /*0550*/  FADD R7, R7, -R10 ;  /* 0x8000000a07077221 */ /* 0x000fe20000000000 */
[----:B------:R-:W-:Y:S01]  /*0560*/  I2FP.F32.U32 R10, R11 ;  /* 0x0000000b000a7245 */ /* 0x000fe20000201000 */
[----:B------:R-:W-:Y:S01]  /*0570*/  FADD R8, RZ, R8 ;  /* 0x00000008ff087221 */ /* 0x000fe20000000000 */
[----:B-----5:R-:W-:Y:S01]  /*0580*/  I2FP.F32.U32 R3, R4 ;  /* 0x0000000400037245 */ /* 0x020fe20000201000 */
[----:B------:R-:W-:-:S02]  /*0590*/  FADD R7, RZ, R7 ;  /* 0x00000007ff077221 */ /* 0x000fc40000000000 */
[----:B------:R-:W-:Y:S01]  /*05a0*/  FADD R8, RZ, R8 ;  /* 0x00000008ff087221 */ /* 0x000fe20000000000 */
[----:B------:R-:W-:Y:S01]  /*05b0*/  I2FP.F32.U32 R6, R6 ;  /* 0x0000000600067245 */ /* 0x000fe20000201000 */
[----:B------:R-:W-:Y:S02]  /*05c0*/  FFMA R7, R10, 2, R7 ;  /* 0x400000000a077823 */ /* 0x000fe40000000007 */
[----:B------:R-:W-:Y:S02]  /*05d0*/  FADD R8, RZ, R8 ;  /* 0x00000008ff087221 */ /* 0x000fe40000000000 */
[--C-:B------:R-:W-:Y:S02]  /*05e0*/  FADD R7, R7, -R12.reuse ;  /* 0x8000000c07077221 */ /* 0x100fe40000000000 */
[----:B------:R-:W-:Y:S02]  /*05f0*/  FADD R8, R8, R12 ;  /* 0x0000000c08087221 */ /* 0x000fe40000000000 */
[----:B------:R-:W-:-:S02]  /*0600*/  FADD R7, RZ, R7 ;  /* 0x00000007ff077221 */ /* 0x000fc40000000000 */
[----:B------:R-:W-:Y:S02]  /*0610*/  FFMA R3, R3, 2, R8 ;  /* 0x4000000003037823 */ /* 0x000fe40000000008 */
[--C-:B------:R-:W-:Y:S02]  /*0620*/  FADD R7, R7, R6.reuse ;  /* 0x0000000607077221 */ /* 0x100fe40000000000 */
[----:B------:R-:W-:Y:S02]  /*0630*/  FADD R3, R3, R6 ;  /* 0x0000000603037221 */ /* 0x000fe40000000000 */
[----:B------:R-:W-:-:S04]  /*0640*/  FMUL R4, R7, R7 ;  /* 0x0000000707047220 */ /* 0x000fc80000400000 */
[----:B------:R-:W-:-:S04]  /*0650*/  FFMA R4, R3, R3, R4 ;  /* 0x0000000303047223 */ /* 0x000fc80000000004 */
[----:B------:R0:W1:Y:S01]  /*0660*/  MUFU.RSQ R5, R4 ;  /* 0x0000000400057308 */ /* 0x0000620000001400 */
[----:B------:R-:W-:-:S04]  /*0670*/  IADD3 R3, PT, PT, R4, -0xd000000, RZ ;  /* 0xf300000004037810 */ /* 0x000fc80007ffe0ff */
[----:B------:R-:W-:Y:S02]  /*0680*/  ISETP.GT.U32.AND P0, PT, R3, 0x727fffff, PT ;  /* 0x727fffff0300780c */ /* 0x000fe40003f04070 */
[----:B------:R-:W-:-:S11]  /*0690*/  LEA.HI.X.SX32 R3, R0, UR7, 0x1, P1 ;  /* 0x0000000700037c11 */ /* 0x000fd600088f0eff */
[----:B01----:R-:W-:Y:S05]  /*06a0*/  @!P0 BRA `(.L_x_4) ;  /* 0x00000000000c8947 */ /* 0x003fea0003800000 */
[----:B------:R-:W-:-:S07]  /*06b0*/  MOV R9, 0x6d0 ;  /* 0x000006d000097802 */ /* 0x000fce0000000f00 */
[----:B------:R-:W-:Y:S05]  /*06c0*/  CALL.REL.NOINC `($__internal_0_$__cuda_sm20_sqrt_rn_f32_slowpath) ;  /* 0x0000000000247944 */ /* 0x000fea0003c00000 */
[----:B------:R-:W-:Y:S05]  /*06d0*/  BRA `(.L_x_5) ;  /* 0x0000000000107947 */ /* 0x000fea0003800000 */
.L_x_4:
[----:B------:R-:W-:Y:S01]  /*06e0*/  FMUL.FTZ R7, R4, R5 ;  /* 0x0000000504077220 */ /* 0x000fe20000410000 */
[----:B------:R-:W-:-:S03]  /*06f0*/  FMUL.FTZ R5, R5, 0.5 ;  /* 0x3f00000005057820 */ /* 0x000fc60000410000 */
[----:B------:R-:W-:-:S04]  /*0700*/  FFMA R0, -R7, R7, R4 ;  /* 0x0000000707007223 */ /* 0x000fc80000000104 */
[----:B------:R-:W-:-:S07]  /*0710*/  FFMA R0, R0, R5, R7 ;  /* 0x0000000500007223 */ /* 0x000fce0000000007 */
.L_x_5:
[----:B------:R-:W-:Y:S05]  /*0720*/  BSYNC.RECONVERGENT B0 ;  /* 0x0000000000007941 */ /* 0x000fea0003800200 */
.L_x_3:
[----:B------:R-:W0:Y:S02]  /*0730*/  F2I.U32.TRUNC.NTZ R5, R0 ;  /* 0x0000000000057305 */ /* 0x000e24000020f000 */
[----:B0-----:R-:W-:Y:S01]  /*0740*/  STG.E.U8 desc[UR4][R2.64], R5 ;  /* 0x0000000502007986 */ /* 0x001fe2000c101104 */
[----:B------:R-:W-:Y:S05]  /*0750*/  EXIT ;  /* 0x000000000000794d */ /* 0x000fea0003800000 */
        .weak           $__internal_0_$__cuda_sm20_sqrt_rn_f32_slowpath
        .type           $__internal_0_$__cuda_sm20_sqrt_rn_f32_slowpath,@function
        .size           $__internal_0_$__cuda_sm20_sqrt_rn_f32_slowpath,(.L_x_14 - $__internal_0_$__cuda_sm20_sqrt_rn_f32_slowpath)
$__internal_0_$__cuda_sm20_sqrt_rn_f32_slowpath:
[----:B------:R-:W-:-:S13]  /*0760*/  LOP3.LUT P0, RZ, R4, 0x7fffffff, RZ, 0xc0, !PT ;  /* 0x7fffffff04ff7812 */ /* 0x000fda000780c0ff */
[----:B------:R-:W-:Y:S05]  /*0770*/  @!P0 BRA `(.L_x_6) ;  /* 0x0000000000448947 */ /* 0x000fea0003800000 */
[----:B------:R-:W-:Y:S01]  /*0780*/  FSETP.GEU.FTZ.AND P0, PT, R4, RZ, PT ;  /* 0x000000ff0400720b */ /* 0x000fe20003f1e000 */
[----:B------:R-:W-:-:S12]  /*0790*/  IMAD.MOV.U32 R0, RZ, RZ, R4 ;  /* 0x000000ffff007224 */ /* 0x000fd800078e0004 */
[----:B------:R-:W-:Y:S01]  /*07a0*/  @!P0 MOV R4, 0x7fffffff ;  /* 0x7fffffff00048802 */ /* 0x000fe20000000f00 */
[----:B------:R-:W-:Y:S06]  /*07b0*/  @!P0 BRA `(.L_x_6) ;  /* 0x0000000000348947 */ /* 0x000fec0003800000 */
[----:B------:R-:W-:-:S13]  /*07c0*/  FSETP.GTU.FTZ.AND P0, PT, |R0|, +INF , PT ;  /* 0x7f8000000000780b */ /* 0x000fda0003f1c200 */
[----:B------:R-:W-:Y:S01]  /*07d0*/  @P0 FADD.FTZ R4, R0, 1 ;  /* 0x3f80000000040421 */ /* 0x000fe20000010000 */
[----:B------:R-:W-:Y:S06]  /*07e0*/  @P0 BRA `(.L_x_6) ;  /* 0x0000000000280947 */ /* 0x000fec0003800000 */
[----:B------:R-:W-:-:S13]  /*07f0*/  FSETP.NEU.FTZ.AND P0, PT, |R0|, +INF , PT ;  /* 0x7f8000000000780b */ /* 0x000fda0003f1d200 */
[----:B------:R-:W-:-:S04]  /*0800*/  @P0 FFMA R5, R0, 1.84467440737095516160e+19, RZ ;  /* 0x5f80000000050823 */ /* 0x000fc800000000ff */
[----:B------:R-:W0:Y:S02]  /*0810*/  @P0 MUFU.RSQ R4, R5 ;  /* 0x0000000500040308 */ /* 0x000e240000001400 */
[----:B0-----:R-:W-:Y:S01]  /*0820*/  @P0 FMUL.FTZ R6, R5, R4 ;  /* 0x0000000405060220 */ /* 0x001fe20000410000 */
[----:B------:R-:W-:Y:S01]  /*0830*/  @P0 FMUL.FTZ R8, R4, 0.5 ;  /* 0x3f00000004080820 */ /* 0x000fe20000410000 */
[----:B------:R-:W-:Y:S02]  /*0840*/  @!P0 MOV R4, R0 ;  /* 0x0000000000048202 */ /* 0x000fe40000000f00 */
[----:B------:R-:W-:-:S04]  /*0850*/  @P0 FADD.FTZ R7, -R6, -RZ ;  /* 0x800000ff06070221 */ /* 0x000fc80000010100 */
[----:B------:R-:W-:-:S04]  /*0860*/  @P0 FFMA R7, R6, R7, R5 ;  /* 0x0000000706070223 */ /* 0x000fc80000000005 */
[----:B------:R-:W-:-:S04]  /*0870*/  @P0 FFMA R7, R7, R8, R6 ;  /* 0x0000000807070223 */ /* 0x000fc80000000006 */
[----:B------:R-:W-:-:S07]  /*0880*/  @P0 FMUL.FTZ R4, R7, 2.3283064365386962891e-10 ;  /* 0x2f80000007040820 */ /* 0x000fce0000410000 */
.L_x_6:
[----:B------:R-:W-:Y:S02]  /*0890*/  HFMA2 R5, -RZ, RZ, 0, 0 ;  /* 0x00000000ff057431 */ /* 0x000fe400000001ff */
[----:B------:R-:W-:Y:S01]  /*08a0*/  IMAD.MOV.U32 R0, RZ, RZ, R4 ;  /* 0x000000ffff007224 */ /* 0x000fe200078e0004 */
[----:B------:R-:W-:-:S04]  /*08b0*/  MOV R4, R9 ;  /* 0x0000000900047202 */ /* 0x000fc80000000f00 */
[----:B------:R-:W-:Y:S05]  /*08c0*/  RET.REL.NODEC R4 `(_Z5sobelPhS_ii) ;  /* 0xfffffff404cc7950 */ /* 0x000fea0003c3ffff */
.L_x_7:
        /* <DEDUP_REMOVED lines=11> */
.L_x_14:


//--------------------- .text._Z11toGrayScalePhS_iii --------------------------
	.section	.text._Z11toGrayScalePhS_iii,"ax",@progbits
	.align	128
        .global         _Z11toGrayScalePhS_iii
        .type           _Z11toGrayScalePhS_iii,@function
        .size           _Z11toGrayScalePhS_iii,(.L_x_17 - _Z11toGrayScalePhS_iii)
        .other          _Z11toGrayScalePhS_iii,@"STO_CUDA_ENTRY STV_DEFAULT"
_Z11toGrayScalePhS_iii:
.text._Z11toGrayScalePhS_iii:
        /* <DEDUP_REMOVED lines=13> */
[----:B------:R-:W0:Y:S01]  /*00d0*/  LDCU UR7, c[0x0][0x398] ;  /* 0x00007300ff0777ac */ /* 0x000e220008000800 */
[----:B------:R-:W-:Y:S01]  /*00e0*/  IMAD R0, R3, UR6, R0 ;  /* 0x0000000603007c24 */ /* 0x000fe2000f8e0200 */
[----:B------:R-:W1:Y:S01]  /*00f0*/  LDCU.128 UR8, c[0x0][0x380] ;  /* 0x00007000ff0877ac */ /* 0x000e620008000c00 */
[----:B------:R-:W2:Y:S02]  /*0100*/  LDCU.64 UR4, c[0x0][0x358] ;  /* 0x00006b00ff0477ac */ /* 0x000ea40008000a00 */
[----:B0-----:R-:W-:-:S05]  /*0110*/  IMAD R3, R0, UR7, RZ ;  /* 0x0000000700037c24 */ /* 0x001fca000f8e02ff */
[----:B-1----:R-:W-:-:S04]  /*0120*/  IADD3 R2, P0, PT, R3, UR10, RZ ;  /* 0x0000000a03027c10 */ /* 0x002fc8000ff1e0ff */
[----:B------:R-:W-:-:S05]  /*0130*/  LEA.HI.X.SX32 R3, R3, UR11, 0x1, P0 ;  /* 0x0000000b03037c11 */ /* 0x000fca00080f0eff */
[----:B--2---:R-:W2:Y:S04]  /*0140*/  LDG.E.U8 R5, desc[UR4][R2.64+0x1] ;  /* 0x0000010402057981 */ /* 0x004ea8000c1e1100 */
[----:B------:R-:W3:Y:S04]  /*0150*/  LDG.E.U8 R4, desc[UR4][R2.64] ;  /* 0x0000000402047981 */ /* 0x000ee8000c1e1100 */
[----:B------:R-:W4:Y:S01]  /*0160*/  LDG.E.U8 R6, desc[UR4][R2.64+0x2] ;  /* 0x0000020402067981 */ /* 0x000f22000c1e1100 */
[----:B--2---:R-:W-:Y:S02]  /*0170*/  I2FP.F32.U32 R5, R5 ;  /* 0x0000000500057245 */ /* 0x004fe40000201000 */
[----:B---3--:R-:W-:-:S03]  /*0180*/  I2FP.F32.U32 R4, R4 ;  /* 0x0000000400047245 */ /* 0x008fc60000201000 */
[----:B------:R-:W-:Y:S01]  /*0190*/  FMUL R5, R5, 0.58700001239776611328 ;  /* 0x3f1645a205057820 */ /* 0x000fe20000400000 */
[----:B----4-:R-:W-:-:S03]  /*01a0*/  I2FP.F32.U32 R7, R6 ;  /* 0x0000000600077245 */ /* 0x010fc60000201000 */
[----:B------:R-:W-:-:S04]  /*01b0*/  FFMA R4, R4, 0.11400000005960464478, R5 ;  /* 0x3de978d504047823 */ /* 0x000fc80000000005 */
[----:B------:R-:W-:Y:S01]  /*01c0*/  FFMA R7, R7, 0.29899999499320983887, R4 ;  /* 0x3e99168707077823 */ /* 0x000fe20000000004 */
[----:B------:R-:W-:-:S04]  /*01d0*/  IADD3 R4, P0, PT, R0, UR8, RZ ;  /* 0x0000000800047c10 */ /* 0x000fc8000ff1e0ff */
[----:B------:R-:W-:Y:S01]  /*01e0*/  LEA.HI.X.SX32 R5, R0, UR9, 0x1, P0 ;  /* 0x0000000900057c11 */ /* 0x000fe200080f0eff */
[----:B------:R-:W0:Y:S04]  /*01f0*/  F2I.U32.TRUNC.NTZ R7, R7 ;  /* 0x0000000700077305 */ /* 0x000e28000020f000 */
[----:B0-----:R-:W-:Y:S01]  /*0200*/  STG.E.U8 desc[UR4][R4.64], R7 ;  /* 0x0000000704007986 */ /* 0x001fe2000c101104 */
[----:B------:R-:W-:Y:S05]  /*0210*/  EXIT ;  /* 0x000000000000794d */ /* 0x000fea0003800000 */
.L_x_8:
        /* <DEDUP_REMOVED lines=14> */
.L_x_17:


//--------------------- .text._Z12toOneChannelPhiii --------------------------
	.section	.text._Z12toOneChannelPhiii,"ax",@progbits
	.align	128
        .global         _Z12toOneChannelPhiii
        .type           _Z12toOneChannelPhiii,@function
        .size           _Z12toOneChannelPhiii,(.L_x_18 - _Z12toOneChannelPhiii)
        .other          _Z12toOneChannelPhiii,@"STO_CUDA_ENTRY STV_DEFAULT"
_Z12toOneChannelPhiii:
.text._Z12toOneChannelPhiii:
        /* <DEDUP_REMOVED lines=13> */
[----:B------:R-:W0:Y:S01]  /*00d0*/  LDC R5, c[0x0][0x390] ;  /* 0x0000e400ff057b82 */ /* 0x000e220000000800 */
[----:B------:R-:W-:Y:S01]  /*00e0*/  IMAD R0, R3, UR6, R0 ;  /* 0x0000000603007c24 */ /* 0x000fe2000f8e0200 */
[----:B0-----:R-:W-:-:S13]  /*00f0*/  ISETP.GE.AND P0, PT, R5, 0x2, PT ;  /* 0x000000020500780c */ /* 0x001fda0003f06270 */
[----:B------:R-:W-:Y:S05]  /*0100*/  @!P0 EXIT ;  /* 0x000000000000894d */ /* 0x000fea0003800000 */
[C---:B------:R-:W-:Y:S01]  /*0110*/  VIADD R2, R5.reuse, 0xfffffffe ;  /* 0xfffffffe05027836 */ /* 0x040fe20000000000 */
[----:B------:R-:W0:Y:S01]  /*0120*/  LDCU.64 UR4, c[0x0][0x358] ;  /* 0x00006b00ff0477ac */ /* 0x000e220008000a00 */
[----:B------:R-:W-:Y:S02]  /*0130*/  VIADD R4, R5, 0xffffffff ;  /* 0xffffffff05047836 */ /* 0x000fe40000000000 */
[----:B------:R-:W-:Y:S01]  /*0140*/  IMAD R0, R0, R5, RZ ;  /* 0x0000000500007224 */ /* 0x000fe200078e02ff */
[----:B------:R-:W-:Y:S01]  /*0150*/  ISETP.GE.U32.AND P1, PT, R2, 0x7, PT ;  /* 0x000000070200780c */ /* 0x000fe20003f26070 */
[----:B------:R-:W-:Y:S01]  /*0160*/  IMAD.MOV.U32 R5, RZ, RZ, RZ ;  /* 0x000000ffff057224 */ /* 0x000fe200078e00ff */
[----:B------:R-:W-:Y:S02]  /*0170*/  LOP3.LUT R9, R4, 0x7, RZ, 0xc0, !PT ;  /* 0x0000000704097812 */ /* 0x000fe400078ec0ff */
[----:B------:R-:W-:Y:S02]  /*0180*/  SHF.R.S32.HI R10, RZ, 0x1f, R0 ;  /* 0x0000001fff0a7819 */ /* 0x000fe40000011400 */
[----:B------:R-:W-:-:S07]  /*0190*/  ISETP.NE.AND P0, PT, R9, RZ, PT ;  /* 0x000000ff0900720c */ /* 0x000fce0003f05270 */
[----:B------:R-:W-:Y:S06]  /*01a0*/  @!P1 BRA `(.L_x_9) ;  /* 0x0000000000549947 */ /* 0x000fec0003800000 */
[----:B------:R-:W1:Y:S01]  /*01b0*/  LDCU.64 UR6, c[0x0][0x380] ;  /* 0x00007000ff0677ac */ /* 0x000e620008000a00 */
[----:B------:R-:W-:-:S05]  /*01c0*/  LOP3.LUT R5, R4, 0xfffffff8, RZ, 0xc0, !PT ;  /* 0xfffffff804057812 */ /* 0x000fca00078ec0ff */
[----:B------:R-:W-:Y:S01]  /*01d0*/  IMAD.MOV R6, RZ, RZ, -R5 ;  /* 0x000000ffff067224 */ /* 0x000fe200078e0a05 */
[----:B-1----:R-:W-:-:S04]  /*01e0*/  IADD3 R7, P1, PT, R0, UR6, RZ ;  /* 0x0000000600077c10 */ /* 0x002fc8000ff3e0ff */
[----:B------:R-:W-:-:S04]  /*01f0*/  IADD3 R7, P2, PT, R7, 0x3, RZ ;  /* 0x0000000307077810 */ /* 0x000fc80007f5e0ff */
[----:B------:R-:W-:-:S09]  /*0200*/  IADD3.X R8, PT, PT, RZ, UR7, R10, P2, P1 ;  /* 0x00000007ff087c10 */ /* 0x000fd200097e240a */
.L_x_10:
[----:B------:R-:W-:Y:S02]  /*0210*/  VIADD R6, R6, 0x8 ;  /* 0x0000000806067836 */ /* 0x000fe40000000000 */
[----:B-1----:R-:W-:Y:S02]  /*0220*/  IMAD.MOV.U32 R2, RZ, RZ, R7 ;  /* 0x000000ffff027224 */ /* 0x002fe400078e0007 */
[----:B------:R-:W-:Y:S01]  /*0230*/  IMAD.MOV.U32 R3, RZ, RZ, R8 ;  /* 0x000000ffff037224 */ /* 0x000fe200078e0008 */
[----:B------:R-:W-:Y:S02]  /*0240*/  ISETP.NE.AND P1, PT, R6, RZ, PT ;  /* 0x000000ff0600720c */ /* 0x000fe40003f25270 */
[----:B------:R-:W-:Y:S02]  /*0250*/  IADD3 R7, P2, PT, R2, 0x8, RZ ;  /* 0x0000000802077810 */ /* 0x000fe40007f5e0ff */
[----:B0-----:R1:W-:Y:S03]  /*0260*/  STG.E.U8 desc[UR4][R2.64+-0x3], RZ ;  /* 0xfffffdff02007986 */ /* 0x0013e6000c101104 */
[----:B------:R-:W-:Y:S01]  /*0270*/  IMAD.X R8, RZ, RZ, R3, P2 ;  /* 0x000000ffff087224 */ /* 0x000fe200010e0603 */
[----:B------:R1:W-:Y:S04]  /*0280*/  STG.E.U8 desc[UR4][R2.64+-0x2], RZ ;  /* 0xfffffeff02007986 */ /* 0x0003e8000c101104 */
[----:B------:R1:W-:Y:S04]  /*0290*/  STG.E.U8 desc[UR4][R2.64+-0x1], RZ ;  /* 0xffffffff02007986 */ /* 0x0003e8000c101104 */
[----:B------:R1:W-:Y:S04]  /*02a0*/  STG.E.U8 desc[UR4][R2.64], RZ ;  /* 0x000000ff02007986 */ /* 0x0003e8000c101104 */
[----:B------:R1:W-:Y:S04]  /*02b0*/  STG.E.U8 desc[UR4][R2.64+0x1], RZ ;  /* 0x000001ff02007986 */ /* 0x0003e8000c101104 */
[----:B------:R1:W-:Y:S04]  /*02c0*/  STG.E.U8 desc[UR4][R2.64+0x2], RZ ;  /* 0x000002ff02007986 */ /* 0x0003e8000c101104 */
[----:B------:R1:W-:Y:S04]  /*02d0*/  STG.E.U8 desc[UR4][R2.64+0x3], RZ ;  /* 0x000003ff02007986 */ /* 0x0003e8000c101104 */
[----:B------:R1:W-:Y:S01]  /*02e0*/  STG.E.U8 desc[UR4][R2.64+0x4], RZ ;  /* 0x000004ff02007986 */ /* 0x0003e2000c101104 */
[----:B------:R-:W-:Y:S05]  /*02f0*/  @P1 BRA `(.L_x_10) ;  /* 0xfffffffc00c41947 */ /* 0x000fea000383ffff */
.L_x_9:
[----:B0-----:R-:W-:Y:S05]  /*0300*/  @!P0 EXIT ;  /* 0x000000000000894d */ /* 0x001fea0003800000 */
[----:B------:R-:W-:Y:S02]  /*0310*/  ISETP.GE.U32.AND P1, PT, R9, 0x4, PT ;  /* 0x000000040900780c */ /* 0x000fe40003f26070 */
[----:B------:R-:W-:-:S04]  /*0320*/  LOP3.LUT R6, R4, 0x3, RZ, 0xc0, !PT ;  /* 0x0000000304067812 */ /* 0x000fc800078ec0ff */
[----:B------:R-:W-:-:S07]  /*0330*/  ISETP.NE.AND P0, PT, R6, RZ, PT ;  /* 0x000000ff0600720c */ /* 0x000fce0003f05270 */
[----:B------:R-:W-:Y:S06]  /*0340*/  @!P1 BRA `(.L_x_11) ;  /* 0x0000000000209947 */ /* 0x000fec0003800000 */
[----:B------:R-:W1:Y:S02]  /*0350*/  LDCU.64 UR6, c[0x0][0x380] ;  /* 0x00007000ff0677ac */ /* 0x000e640008000a00 */
[C---:B-1----:R-:W-:Y:S01]  /*0360*/  IADD3 R2, P1, P2, R5.reuse, UR6, R0 ;  /* 0x0000000605027c10 */ /* 0x042fe2000fa3e000 */
[----:B------:R-:W-:-:S03]  /*0370*/  VIADD R5, R5, 0x4 ;  /* 0x0000000405057836 */ /* 0x000fc60000000000 */
[----:B------:R-:W-:-:S05]  /*0380*/  IADD3.X R3, PT, PT, RZ, UR7, R10, P1, P2 ;  /* 0x00000007ff037c10 */ /* 0x000fca0008fe440a */
[----:B------:R0:W-:Y:S04]  /*0390*/  STG.E.U8 desc[UR4][R2.64], RZ ;  /* 0x000000ff02007986 */ /* 0x0001e8000c101104 */
[----:B------:R0:W-:Y:S04]  /*03a0*/  STG.E.U8 desc[UR4][R2.64+0x1], RZ ;  /* 0x000001ff02007986 */ /* 0x0001e8000c101104 */
[----:B------:R0:W-:Y:S04]  /*03b0*/  STG.E.U8 desc[UR4][R2.64+0x2], RZ ;  /* 0x000002ff02007986 */ /* 0x0001e8000c101104 */
[----:B------:R0:W-:Y:S02]  /*03c0*/  STG.E.U8 desc[UR4][R2.64+0x3], RZ ;  /* 0x000003ff02007986 */ /* 0x0001e4000c101104 */
.L_x_11:
[----:B------:R-:W-:Y:S05]  /*03d0*/  @!P0 EXIT ;  /* 0x000000000000894d */ /* 0x000fea0003800000 */
[----:B------:R-:W-:Y:S02]  /*03e0*/  ISETP.NE.AND P1, PT, R6, 0x1, PT ;  /* 0x000000010600780c */ /* 0x000fe40003f25270 */
[----:B------:R-:W-:-:S04]  /*03f0*/  LOP3.LUT R4, R4, 0x1, RZ, 0xc0, !PT ;  /* 0x0000000104047812 */ /* 0x000fc800078ec0ff */
[----:B------:R-:W-:-:S07]  /*0400*/  ISETP.NE.U32.AND P0, PT, R4, 0x1, PT ;  /* 0x000000010400780c */ /* 0x000fce0003f05070 */
[----:B------:R-:W-:Y:S06]  /*0410*/  @!P1 BRA `(.L_x_12) ;  /* 0x0000000000189947 */ /* 0x000fec0003800000 */
[----:B------:R-:W0:Y:S02]  /*0420*/  LDCU.64 UR6, c[0x0][0x380] ;  /* 0x00007000ff0677ac */ /* 0x000e240008000a00 */
[C---:B01----:R-:W-:Y:S01]  /*0430*/  IADD3 R2, P1, P2, R5.reuse, UR6, R0 ;  /* 0x0000000605027c10 */ /* 0x043fe2000fa3e000 */
[----:B------:R-:W-:-:S03]  /*0440*/  VIADD R5, R5, 0x2 ;  /* 0x0000000205057836 */ /* 0x000fc60000000000 */
[----:B------:R-:W-:-:S05]  /*0450*/  IADD3.X R3, PT, PT, RZ, UR7, R10, P1, P2 ;  /* 0x00000007ff037c10 */ /* 0x000fca0008fe440a */
[----:B------:R2:W-:Y:S04]  /*0460*/  STG.E.U8 desc[UR4][R2.64], RZ ;  /* 0x000000ff02007986 */ /* 0x0005e8000c101104 */
[----:B------:R2:W-:Y:S02]  /*0470*/  STG.E.U8 desc[UR4][R2.64+0x1], RZ ;  /* 0x000001ff02007986 */ /* 0x0005e4000c101104 */
.L_x_12:
[----:B------:R-:W-:Y:S05]  /*0480*/  @P0 EXIT ;  /* 0x000000000000094d */ /* 0x000fea0003800000 */
[----:B------:R-:W0:Y:S02]  /*0490*/  LDCU.64 UR6, c[0x0][0x380] ;  /* 0x00007000ff0677ac */ /* 0x000e240008000a00 */
[----:B012---:R-:W-:-:S04]  /*04a0*/  IADD3 R2, P0, P1, R5, UR6, R0 ;  /* 0x0000000605027c10 */ /* 0x007fc8000f91e000 */
[----:B------:R-:W-:-:S05]  /*04b0*/  IADD3.X R3, PT, PT, RZ, UR7, R10, P0, P1 ;  /* 0x00000007ff037c10 */ /* 0x000fca00087e240a */
[----:B------:R-:W-:Y:S01]  /*04c0*/  STG.E.U8 desc[UR4][R2.64], RZ ;  /* 0x000000ff02007986 */ /* 0x000fe2000c101104 */
[----:B------:R-:W-:Y:S05]  /*04d0*/  EXIT ;  /* 0x000000000000794d */ /* 0x000fea0003800000 */
.L_x_13:
        /* <DEDUP_REMOVED lines=10> */
.L_x_18:


//--------------------- .nv.shared.reserved.0     --------------------------
	.section	.nv.shared.reserved.0,"aw",@nobits
	.weak		__nv_reservedSMEM_offset_0_alias
	.size		__nv_reservedSMEM_offset_0_alias, 0, 64
	.other		__nv_reservedSMEM_offset_0_alias,@"STO_CUDA_RESERVED_SHARED STV_DEFAULT"
__nv_reservedSMEM_offset_0_alias:
	.zero		0
	.zero		64


//--------------------- .nv.shared._Z5sobelPhS_ii --------------------------
	.section	.nv.shared._Z5sobelPhS_ii,"aw",@nobits
	.sectionflags	@""
.nv.shared._Z5sobelPhS_ii:
	.zero		1348


//--------------------- .nv.constant0._Z8sobelTexPhPyii --------------------------
	.section	.nv.constant0._Z8sobelTexPhPyii,"a",@progbits
	.sectionflags	@""
	.align	4
.nv.constant0._Z8sobelTexPhPyii:
	.zero		920


//--------------------- .nv.constant0._Z5sobelPhS_ii --------------------------
	.section	.nv.constant0._Z5sobelPhS_ii,"a",@progbits
	.sectionflags	@""
	.align	4
.nv.constant0._Z5sobelPhS_ii:
	.zero		920


//--------------------- .nv.constant0._Z11toGrayScalePhS_iii --------------------------
	.section	.nv.constant0._Z11toGrayScalePhS_iii,"a",@progbits
	.sectionflags	@""
	.align	4
.nv.constant0._Z11toGrayScalePhS_iii:
	.zero		924


//--------------------- .nv.constant0._Z12toOneChannelPhiii --------------------------
	.section	.nv.constant0._Z12toOneChannelPhiii,"a",@progbits
	.sectionflags	@""
	.align	4
.nv.constant0._Z12toOneChannelPhiii:
	.zero		916


//--------------------- SYMBOLS --------------------------

	.type		.nv.reservedSmem.offset0,@object
	.size		.nv.reservedSmem.offset0,0x4
	.type		.nv.reservedSmem.cap,@object
	.size		.nv.reservedSmem.cap,0x4
